//
// Generated by NVIDIA NVVM Compiler
//
// Compiler Build ID: CL-36424714
// Cuda compilation tools, release 13.0, V13.0.88
// Based on NVVM 20.0.0
//

.version 9.0
.target sm_100
.address_size 64

	// .globl	_Z22swiglu_tile_256_kernelPfS_S_
.global .align 4 .b8 gate[131072];
.global .align 4 .b8 up[131072];
.global .align 4 .b8 neg_gate[131072];
.global .align 4 .b8 exp_neg_gate[131072];
.global .align 4 .b8 one_plus_exp[131072];
.global .align 4 .b8 sigmoid_gate[131072];
.global .align 4 .b8 gate_silu[131072];
.global .align 4 .b8 result[131072];

.visible .entry _Z22swiglu_tile_256_kernelPfS_S_(
	.param .u64 .ptr .align 1 _Z22swiglu_tile_256_kernelPfS_S__param_0,
	.param .u64 .ptr .align 1 _Z22swiglu_tile_256_kernelPfS_S__param_1,
	.param .u64 .ptr .align 1 _Z22swiglu_tile_256_kernelPfS_S__param_2
)
{
	.reg .pred 	%p<4>;
	.reg .b32 	%r<11>;
	.reg .b32 	%f<10>;
	.reg .b64 	%rd<37>;

	ld.param.u64 	%rd1, [_Z22swiglu_tile_256_kernelPfS_S__param_0];
	ld.param.u64 	%rd2, [_Z22swiglu_tile_256_kernelPfS_S__param_1];
	ld.param.u64 	%rd3, [_Z22swiglu_tile_256_kernelPfS_S__param_2];
	mov.u32 	%r3, %tid.y;
	mov.u32 	%r4, %ctaid.y;
	mov.u32 	%r5, %ntid.y;
	mad.lo.s32 	%r1, %r4, %r5, %r3;
	mov.u32 	%r6, %tid.x;
	mov.u32 	%r7, %ctaid.x;
	mov.u32 	%r8, %ntid.x;
	mad.lo.s32 	%r2, %r7, %r8, %r6;
	setp.gt.u32 	%p1, %r1, 255;
	setp.gt.s32 	%p2, %r2, 127;
	or.pred  	%p3, %p1, %p2;
	@%p3 bra 	$L__BB0_2;
	cvta.to.global.u64 	%rd4, %rd1;
	cvta.to.global.u64 	%rd5, %rd2;
	cvta.to.global.u64 	%rd6, %rd3;
	shl.b32 	%r9, %r1, 7;
	add.s32 	%r10, %r9, %r2;
	mul.wide.s32 	%rd7, %r10, 4;
	add.s64 	%rd8, %rd4, %rd7;
	ld.global.f32 	%f1, [%rd8];
	mul.wide.u32 	%rd9, %r1, 512;
	mov.u64 	%rd10, gate;
	add.s64 	%rd11, %rd10, %rd9;
	mul.wide.s32 	%rd12, %r2, 4;
	add.s64 	%rd13, %rd11, %rd12;
	st.global.f32 	[%rd13], %f1;
	add.s64 	%rd14, %rd5, %rd7;
	ld.global.f32 	%f2, [%rd14];
	mov.u64 	%rd15, up;
	add.s64 	%rd16, %rd15, %rd9;
	add.s64 	%rd17, %rd16, %rd12;
	st.global.f32 	[%rd17], %f2;
	neg.f32 	%f3, %f1;
	mov.u64 	%rd18, neg_gate;
	add.s64 	%rd19, %rd18, %rd9;
	add.s64 	%rd20, %rd19, %rd12;
	st.global.f32 	[%rd20], %f3;
	mul.f32 	%f4, %f1, 0fBFB8AA3B;
	ex2.approx.f32 	%f5, %f4;
	mov.u64 	%rd21, exp_neg_gate;
	add.s64 	%rd22, %rd21, %rd9;
	add.s64 	%rd23, %rd22, %rd12;
	st.global.f32 	[%rd23], %f5;
	add.f32 	%f6, %f5, 0f3F800000;
	mov.u64 	%rd24, one_plus_exp;
	add.s64 	%rd25, %rd24, %rd9;
	add.s64 	%rd26, %rd25, %rd12;
	st.global.f32 	[%rd26], %f6;
	rcp.rn.f32 	%f7, %f6;
	mov.u64 	%rd27, sigmoid_gate;
	add.s64 	%rd28, %rd27, %rd9;
	add.s64 	%rd29, %rd28, %rd12;
	st.global.f32 	[%rd29], %f7;
	mul.f32 	%f8, %f7, %f1;
	mov.u64 	%rd30, gate_silu;
	add.s64 	%rd31, %rd30, %rd9;
	add.s64 	%rd32, %rd31, %rd12;
	st.global.f32 	[%rd32], %f8;
	mul.f32 	%f9, %f8, %f2;
	mov.u64 	%rd33, result;
	add.s64 	%rd34, %rd33, %rd9;
	add.s64 	%rd35, %rd34, %rd12;
	st.global.f32 	[%rd35], %f9;
	add.s64 	%rd36, %rd6, %rd7;
	st.global.f32 	[%rd36], %f9;
$L__BB0_2:
	ret;

}


// ===== COMPILED SASS (sm_100) =====

	.target	sm_100

	.elftype	@"ET_EXEC"


//--------------------- .note.nv.tkinfo           --------------------------
	.section	.note.nv.tkinfo,"",@"SHT_NOTE"
	.sectionflags	@"SHF_NOTE_NV_TKINFO"
	.tkinfo
        /*0018*/ 	.word	0x00000002
        /*0030*/ 	.string	""
        /*0030*/ 	.string	"ptxas"
        /*0030*/ 	.string	"Cuda compilation tools, release 13.0, V13.0.88"
        /*0030*/ 	.string	"Build cuda_13.0.r13.0/compiler.36424714_0"
        /*0030*/ 	.string	"-arch sm_100 -m 64 "



//--------------------- .note.nv.cuinfo           --------------------------
	.section	.note.nv.cuinfo,"",@"SHT_NOTE"
	.sectionflags	@"SHF_NOTE_NV_CUINFO"
        /*0018*/ 	.short	0x0002
        /*001a*/ 	.short	0x0064
        /*001c*/ 	.short	0x0082
	.zero		2


//--------------------- .nv.info                  --------------------------
	.section	.nv.info,"",@"SHT_CUDA_INFO"
	.align	4


	//----- nvinfo : EIATTR_REGCOUNT
	.align		4
        /*0000*/ 	.byte	0x04, 0x2f
        /*0002*/ 	.short	(.L_9 - .L_8)
	.align		4
.L_8:
        /*0004*/ 	.word	index@(_Z22swiglu_tile_256_kernelPfS_S_)
        /*0008*/ 	.word	0x00000018


	//----- nvinfo : EIATTR_FRAME_SIZE
	.align		4
.L_9:
        /*000c*/ 	.byte	0x04, 0x11
        /*000e*/ 	.short	(.L_11 - .L_10)
	.align		4
.L_10:
        /*0010*/ 	.word	index@($__internal_0_$__cuda_sm20_rcp_rn_f32_slowpath)
        /*0014*/ 	.word	0x00000000


	//----- nvinfo : EIATTR_FRAME_SIZE
	.align		4
.L_11:
        /*0018*/ 	.byte	0x04, 0x11
        /*001a*/ 	.short	(.L_13 - .L_12)
	.align		4
.L_12:
        /*001c*/ 	.word	index@(_Z22swiglu_tile_256_kernelPfS_S_)
        /*0020*/ 	.word	0x00000000


	//----- nvinfo : EIATTR_MIN_STACK_SIZE
	.align		4
.L_13:
        /*0024*/ 	.byte	0x04, 0x12
        /*0026*/ 	.short	(.L_15 - .L_14)
	.align		4
.L_14:
        /*0028*/ 	.word	index@(_Z22swiglu_tile_256_kernelPfS_S_)
        /*002c*/ 	.word	0x00000000
.L_15:


//--------------------- .nv.compat                --------------------------
	.section	.nv.compat,"",@"SHT_CUDA_COMPAT_INFO"
	.align	4
        /*0000*/ 	.byte	0x02, 0x09, 0x00, 0x00, 0x02, 0x02, 0x01, 0x00, 0x02, 0x05, 0x05, 0x00, 0x03, 0x07, 0x01, 0x01
        /*0010*/ 	.byte	0x02, 0x03, 0x00, 0x00, 0x02, 0x06, 0x01, 0x00, 0x04, 0x0b, 0x08, 0x00, 0x01, 0x00, 0x00, 0x00
        /*0020*/ 	.byte	0x00, 0x00, 0x00, 0x00


//--------------------- .nv.info._Z22swiglu_tile_256_kernelPfS_S_ --------------------------
	.section	.nv.info._Z22swiglu_tile_256_kernelPfS_S_,"",@"SHT_CUDA_INFO"
	.sectionflags	@""
	.align	4


	//----- nvinfo : EIATTR_CUDA_API_VERSION
	.align		4
        /*0000*/ 	.byte	0x04, 0x37
        /*0002*/ 	.short	(.L_17 - .L_16)
.L_16:
        /*0004*/ 	.word	0x00000082


	//----- nvinfo : EIATTR_KPARAM_INFO
	.align		4
.L_17:
        /*0008*/ 	.byte	0x04, 0x17
        /*000a*/ 	.short	(.L_19 - .L_18)
.L_18:
        /*000c*/ 	.word	0x00000000
        /*0010*/ 	.short	0x0002
        /*0012*/ 	.short	0x0010
        /*0014*/ 	.byte	0x00, 0xf5, 0x21, 0x00


	//----- nvinfo : EIATTR_KPARAM_INFO
	.align		4
.L_19:
        /*0018*/ 	.byte	0x04, 0x17
        /*001a*/ 	.short	(.L_21 - .L_20)
.L_20:
        /*001c*/ 	.word	0x00000000
        /*0020*/ 	.short	0x0001
        /*0022*/ 	.short	0x0008
        /*0024*/ 	.byte	0x00, 0xf5, 0x21, 0x00


	//----- nvinfo : EIATTR_KPARAM_INFO
	.align		4
.L_21:
        /*0028*/ 	.byte	0x04, 0x17
        /*002a*/ 	.short	(.L_23 - .L_22)
.L_22:
        /*002c*/ 	.word	0x00000000
        /*0030*/ 	.short	0x0000
        /*0032*/ 	.short	0x0000
        /*0034*/ 	.byte	0x00, 0xf5, 0x21, 0x00


	//----- nvinfo : EIATTR_SPARSE_MMA_MASK
	.align		4
.L_23:
        /*0038*/ 	.byte	0x03, 0x50
        /*003a*/ 	.short	0x0000


	//----- nvinfo : EIATTR_MAXREG_COUNT
	.align		4
        /*003c*/ 	.byte	0x03, 0x1b
        /*003e*/ 	.short	0x00ff


	//----- nvinfo : EIATTR_MERCURY_ISA_VERSION
	.align		4
        /*0040*/ 	.byte	0x03, 0x5f
        /*0042*/ 	.short	0x0101


	//----- nvinfo : EIATTR_VRC_CTA_INIT_COUNT
	.align		4
        /*0044*/ 	.byte	0x02, 0x4a
	.zero		1
	.zero		1


	//----- nvinfo : EIATTR_EXIT_INSTR_OFFSETS
	.align		4
        /*0048*/ 	.byte	0x04, 0x1c
        /*004a*/ 	.short	(.L_25 - .L_24)


	//   ....[0]....
.L_24:
        /*004c*/ 	.word	0x000000b0


	//   ....[1]....
        /*0050*/ 	.word	0x000004d0


	//----- nvinfo : EIATTR_CRS_STACK_SIZE
	.align		4
.L_25:
        /*0054*/ 	.byte	0x04, 0x1e
        /*0056*/ 	.short	(.L_27 - .L_26)
.L_26:
        /*0058*/ 	.word	0x00000000


	//----- nvinfo : EIATTR_CBANK_PARAM_SIZE
	.align		4
.L_27:
        /*005c*/ 	.byte	0x03, 0x19
        /*005e*/ 	.short	0x0018


	//----- nvinfo : EIATTR_PARAM_CBANK
	.align		4
        /*0060*/ 	.byte	0x04, 0x0a
        /*0062*/ 	.short	(.L_29 - .L_28)
	.align		4
.L_28:
        /*0064*/ 	.word	index@(.nv.constant0._Z22swiglu_tile_256_kernelPfS_S_)
        /*0068*/ 	.short	0x0380
        /*006a*/ 	.short	0x0018


	//----- nvinfo : EIATTR_SW_WAR
	.align		4
.L_29:
        /*006c*/ 	.byte	0x04, 0x36
        /*006e*/ 	.short	(.L_31 - .L_30)
.L_30:
        /*0070*/ 	.word	0x00000008
.L_31:


//--------------------- .nv.callgraph             --------------------------
	.section	.nv.callgraph,"",@"SHT_CUDA_CALLGRAPH"
	.align	4
	.sectionentsize	8
	.align		4
        /*0000*/ 	.word	0x00000000
	.align		4
        /*0004*/ 	.word	0xffffffff
	.align		4
        /*0008*/ 	.word	0x00000000
	.align		4
        /*000c*/ 	.word	0xfffffffe
	.align		4
        /*0010*/ 	.word	0x00000000
	.align		4
        /*0014*/ 	.word	0xfffffffd
	.align		4
        /*0018*/ 	.word	0x00000000
	.align		4
        /*001c*/ 	.word	0xfffffffc


//--------------------- .nv.constant4             --------------------------
	.section	.nv.constant4,"a",@progbits
	.align	8
	.align		8
.nv.constant4:
        /*0000*/ 	.dword	gate
	.align		8
        /*0008*/ 	.dword	up
	.align		8
        /*0010*/ 	.dword	neg_gate
	.align		8
        /*0018*/ 	.dword	exp_neg_gate
	.align		8
        /*0020*/ 	.dword	one_plus_exp
	.align		8
        /*0028*/ 	.dword	sigmoid_gate
	.align		8
        /*0030*/ 	.dword	gate_silu
	.align		8
        /*0038*/ 	.dword	result


//--------------------- .text._Z22swiglu_tile_256_kernelPfS_S_ --------------------------
	.section	.text._Z22swiglu_tile_256_kernelPfS_S_,"ax",@progbits
	.align	128
        .global         _Z22swiglu_tile_256_kernelPfS_S_
        .type           _Z22swiglu_tile_256_kernelPfS_S_,@function
        .size           _Z22swiglu_tile_256_kernelPfS_S_,(.L_x_8 - _Z22swiglu_tile_256_kernelPfS_S_)
        .other          _Z22swiglu_tile_256_kernelPfS_S_,@"STO_CUDA_ENTRY STV_DEFAULT"
_Z22swiglu_tile_256_kernelPfS_S_:
.text._Z22swiglu_tile_256_kernelPfS_S_:
[----:B------:R-:W-:Y:S01]  /*0000*/  LDC R1, c[0x0][0x37c] ;  /* 0x0000df00ff017b82 */ /* 0x000fe20000000800 */
[----:B------:R-:W0:Y:S07]  /*0010*/  S2R R3, SR_TID.X ;  /* 0x0000000000037919 */ /* 0x000e2e0000002100 */
[----:B------:R-:W1:Y:S01]  /*0020*/  LDC R5, c[0x0][0x364] ;  /* 0x0000d900ff057b82 */ /* 0x000e620000000800 */
[----:B------:R-:W1:Y:S07]  /*0030*/  S2R R4, SR_TID.Y ;  /* 0x0000000000047919 */ /* 0x000e6e0000002200 */
[----:B------:R-:W0:Y:S08]  /*0040*/  S2UR UR5, SR_CTAID.X ;  /* 0x00000000000579c3 */ /* 0x000e300000002500 */
[----:B------:R-:W0:Y:S08]  /*0050*/  LDC R0, c[0x0][0x360] ;  /* 0x0000d800ff007b82 */ /* 0x000e300000000800 */
[----:B------:R-:W1:Y:S01]  /*0060*/  S2UR UR4, SR_CTAID.Y ;  /* 0x00000000000479c3 */ /* 0x000e620000002600 */
[----:B0-----:R-:W-:-:S05]  /*0070*/  IMAD R3, R0, UR5, R3 ;  /* 0x0000000500037c24 */ /* 0x001fca000f8e0203 */
[----:B------:R-:W-:Y:S01]  /*0080*/  ISETP.GT.AND P0, PT, R3, 0x7f, PT ;  /* 0x0000007f0300780c */ /* 0x000fe20003f04270 */
[----:B-1----:R-:W-:-:S05]  /*0090*/  IMAD R4, R5, UR4, R4 ;  /* 0x0000000405047c24 */ /* 0x002fca000f8e0204 */
[----:B------:R-:W-:-:S13]  /*00a0*/  ISETP.GT.U32.OR P0, PT, R4, 0xff, P0 ;  /* 0x000000ff0400780c */ /* 0x000fda0000704470 */
[----:B------:R-:W-:Y:S05]  /*00b0*/  @P0 EXIT ;  /* 0x000000000000094d */ /* 0x000fea0003800000 */
[----:B------:R-:W0:Y:S01]  /*00c0*/  LDC.64 R8, c[0x0][0x380] ;  /* 0x0000e000ff087b82 */ /* 0x000e220000000a00 */
[----:B------:R-:W1:Y:S01]  /*00d0*/  LDCU.64 UR4, c[0x0][0x358] ;  /* 0x00006b00ff0477ac */ /* 0x000e620008000a00 */
[----:B------:R-:W-:-:S06]  /*00e0*/  LEA R5, R4, R3, 0x7 ;  /* 0x0000000304057211 */ /* 0x000fcc00078e38ff */
[----:B------:R-:W2:Y:S08]  /*00f0*/  LDC.64 R10, c[0x4][RZ] ;  /* 0x01000000ff0a7b82 */ /* 0x000eb00000000a00 */
[----:B------:R-:W3:Y:S01]  /*0100*/  LDC.64 R12, c[0x0][0x388] ;  /* 0x0000e200ff0c7b82 */ /* 0x000ee20000000a00 */
[----:B0-----:R-:W-:-:S07]  /*0110*/  IMAD.WIDE R8, R5, 0x4, R8 ;  /* 0x0000000405087825 */ /* 0x001fce00078e0208 */
[----:B------:R-:W0:Y:S01]  /*0120*/  LDC.64 R14, c[0x4][0x8] ;  /* 0x01000200ff0e7b82 */ /* 0x000e220000000a00 */
[----:B-1----:R-:W4:Y:S01]  /*0130*/  LDG.E R6, desc[UR4][R8.64] ;  /* 0x0000000408067981 */ /* 0x002f22000c1e1900 */
[----:B--2---:R-:W-:-:S06]  /*0140*/  IMAD.WIDE.U32 R10, R4, 0x200, R10 ;  /* 0x00000200040a7825 */ /* 0x004fcc00078e000a */
[----:B------:R-:W1:Y:S01]  /*0150*/  LDC.64 R16, c[0x4][0x10] ;  /* 0x01000400ff107b82 */ /* 0x000e620000000a00 */
[----:B------:R-:W-:-:S07]  /*0160*/  IMAD.WIDE R10, R3, 0x4, R10 ;  /* 0x00000004030a7825 */ /* 0x000fce00078e020a */
[----:B------:R-:W2:Y:S01]  /*0170*/  LDC.64 R18, c[0x4][0x18] ;  /* 0x01000600ff127b82 */ /* 0x000ea20000000a00 */
[----:B---3--:R-:W-:-:S07]  /*0180*/  IMAD.WIDE R12, R5, 0x4, R12 ;  /* 0x00000004050c7825 */ /* 0x008fce00078e020c */
[----:B------:R-:W3:Y:S01]  /*0190*/  LDC.64 R20, c[0x4][0x20] ;  /* 0x01000800ff147b82 */ /* 0x000ee20000000a00 */
[----:B----4-:R1:W-:Y:S04]  /*01a0*/  STG.E desc[UR4][R10.64], R6 ;  /* 0x000000060a007986 */ /* 0x0103e8000c101904 */
[----:B------:R2:W4:Y:S01]  /*01b0*/  LDG.E R7, desc[UR4][R12.64] ;  /* 0x000000040c077981 */ /* 0x000522000c1e1900 */
[----:B------:R-:W-:Y:S01]  /*01c0*/  FMUL R2, R6, -1.4426950216293334961 ;  /* 0xbfb8aa3b06027820 */ /* 0x000fe20000400000 */
[----:B0-----:R-:W-:Y:S01]  /*01d0*/  IMAD.WIDE.U32 R8, R4, 0x200, R14 ;  /* 0x0000020004087825 */ /* 0x001fe200078e000e */
[----:B------:R-:W-:Y:S03]  /*01e0*/  BSSY.RECONVERGENT B0, `(.L_x_0) ;  /* 0x000001d000007945 */ /* 0x000fe60003800200 */
[----:B------:R-:W-:Y:S01]  /*01f0*/  FSETP.GEU.AND P0, PT, R2, -126, PT ;  /* 0xc2fc00000200780b */ /* 0x000fe20003f0e000 */
[----:B---3--:R-:W-:-:S04]  /*0200*/  IMAD.WIDE.U32 R14, R4, 0x200, R20 ;  /* 0x00000200040e7825 */ /* 0x008fc800078e0014 */
[----:B-1----:R-:W-:-:S04]  /*0210*/  IMAD.WIDE.U32 R10, R4, 0x200, R16 ;  /* 0x00000200040a7825 */ /* 0x002fc800078e0010 */
[----:B--2---:R-:W-:-:S04]  /*0220*/  IMAD.WIDE.U32 R12, R4, 0x200, R18 ;  /* 0x00000200040c7825 */ /* 0x004fc800078e0012 */
[----:B------:R-:W-:Y:S01]  /*0230*/  FADD R19, -R6, -RZ ;  /* 0x800000ff06137221 */ /* 0x000fe20000000100 */
[----:B------:R-:W-:Y:S01]  /*0240*/  @!P0 FMUL R2, R2, 0.5 ;  /* 0x3f00000002028820 */ /* 0x000fe20000400000 */
[----:B------:R-:W-:-:S03]  /*0250*/  IMAD.WIDE R8, R3, 0x4, R8 ;  /* 0x0000000403087825 */ /* 0x000fc600078e0208 */
[----:B------:R-:W0:Y:S01]  /*0260*/  MUFU.EX2 R0, R2 ;  /* 0x0000000200007308 */ /* 0x000e220000000800 */
[----:B------:R-:W-:-:S04]  /*0270*/  IMAD.WIDE R10, R3, 0x4, R10 ;  /* 0x00000004030a7825 */ /* 0x000fc800078e020a */
[----:B------:R-:W-:-:S04]  /*0280*/  IMAD.WIDE R12, R3, 0x4, R12 ;  /* 0x00000004030c7825 */ /* 0x000fc800078e020c */
[----:B------:R-:W-:-:S04]  /*0290*/  IMAD.WIDE R14, R3, 0x4, R14 ;  /* 0x00000004030e7825 */ /* 0x000fc800078e020e */
[----:B0-----:R-:W-:-:S04]  /*02a0*/  @!P0 FMUL R0, R0, R0 ;  /* 0x0000000000008220 */ /* 0x001fc80000400000 */
[----:B------:R-:W-:-:S05]  /*02b0*/  FADD R17, R0, 1 ;  /* 0x3f80000000117421 */ /* 0x000fca0000000000 */
[----:B------:R-:W-:-:S04]  /*02c0*/  IADD3 R2, PT, PT, R17, 0x1800000, RZ ;  /* 0x0180000011027810 */ /* 0x000fc80007ffe0ff */
[----:B------:R-:W-:-:S04]  /*02d0*/  LOP3.LUT R2, R2, 0x7f800000, RZ, 0xc0, !PT ;  /* 0x7f80000002027812 */ /* 0x000fc800078ec0ff */
[----:B------:R-:W-:Y:S01]  /*02e0*/  ISETP.GT.U32.AND P0, PT, R2, 0x1ffffff, PT ;  /* 0x01ffffff0200780c */ /* 0x000fe20003f04070 */
[----:B----4-:R0:W-:Y:S04]  /*02f0*/  STG.E desc[UR4][R8.64], R7 ;  /* 0x0000000708007986 */ /* 0x0101e8000c101904 */
[----:B------:R0:W-:Y:S04]  /*0300*/  STG.E desc[UR4][R10.64], R19 ;  /* 0x000000130a007986 */ /* 0x0001e8000c101904 */
[----:B------:R0:W-:Y:S04]  /*0310*/  STG.E desc[UR4][R12.64], R0 ;  /* 0x000000000c007986 */ /* 0x0001e8000c101904 */
[----:B------:R0:W-:Y:S01]  /*0320*/  STG.E desc[UR4][R14.64], R17 ;  /* 0x000000110e007986 */ /* 0x0001e2000c101904 */
[----:B------:R-:W-:Y:S05]  /*0330*/  @P0 BRA `(.L_x_1) ;  /* 0x00000000000c0947 */ /* 0x000fea0003800000 */
[----:B0-----:R-:W-:-:S07]  /*0340*/  MOV R8, 0x360 ;  /* 0x0000036000087802 */ /* 0x001fce0000000f00 */
[----:B------:R-:W-:Y:S05]  /*0350*/  CALL.REL.NOINC `($__internal_0_$__cuda_sm20_rcp_rn_f32_slowpath) ;  /* 0x0000000000607944 */ /* 0x000fea0003c00000 */
[----:B------:R-:W-:Y:S05]  /*0360*/  BRA `(.L_x_2) ;  /* 0x0000000000107947 */ /* 0x000fea0003800000 */
.L_x_1:
[----:B0-----:R-:W0:Y:S02]  /*0370*/  MUFU.RCP R0, R17 ;  /* 0x0000001100007308 */ /* 0x001e240000001000 */
[----:B0-----:R-:W-:-:S04]  /*0380*/  FFMA R2, R17, R0, -1 ;  /* 0xbf80000011027423 */ /* 0x001fc80000000000 */
[----:B------:R-:W-:-:S04]  /*0390*/  FADD.FTZ R11, -R2, -RZ ;  /* 0x800000ff020b7221 */ /* 0x000fc80000010100 */
[----:B------:R-:W-:-:S07]  /*03a0*/  FFMA R11, R0, R11, R0 ;  /* 0x0000000b000b7223 */ /* 0x000fce0000000000 */
.L_x_2:
[----:B------:R-:W-:Y:S05]  /*03b0*/  BSYNC.RECONVERGENT B0 ;  /* 0x0000000000007941 */ /* 0x000fea0003800200 */
.L_x_0:
[----:B------:R-:W0:Y:S01]  /*03c0*/  LDC.64 R12, c[0x4][0x28] ;  /* 0x01000a00ff0c7b82 */ /* 0x000e220000000a00 */
[----:B------:R-:W-:-:S04]  /*03d0*/  FMUL R6, R6, R11 ;  /* 0x0000000b06067220 */ /* 0x000fc80000400000 */
[----:B------:R-:W-:-:S03]  /*03e0*/  FMUL R7, R7, R6 ;  /* 0x0000000607077220 */ /* 0x000fc60000400000 */
[----:B------:R-:W1:Y:S08]  /*03f0*/  LDC.64 R14, c[0x4][0x30] ;  /* 0x01000c00ff0e7b82 */ /* 0x000e700000000a00 */
[----:B------:R-:W2:Y:S08]  /*0400*/  LDC.64 R16, c[0x4][0x38] ;  /* 0x01000e00ff107b82 */ /* 0x000eb00000000a00 */
[----:B------:R-:W3:Y:S01]  /*0410*/  LDC.64 R8, c[0x0][0x390] ;  /* 0x0000e400ff087b82 */ /* 0x000ee20000000a00 */
[----:B0-----:R-:W-:-:S04]  /*0420*/  IMAD.WIDE.U32 R12, R4, 0x200, R12 ;  /* 0x00000200040c7825 */ /* 0x001fc800078e000c */
[----:B------:R-:W-:-:S04]  /*0430*/  IMAD.WIDE R12, R3, 0x4, R12 ;  /* 0x00000004030c7825 */ /* 0x000fc800078e020c */
[C---:B-1----:R-:W-:Y:S01]  /*0440*/  IMAD.WIDE.U32 R14, R4.reuse, 0x200, R14 ;  /* 0x00000200040e7825 */ /* 0x042fe200078e000e */
[----:B------:R-:W-:Y:S03]  /*0450*/  STG.E desc[UR4][R12.64], R11 ;  /* 0x0000000b0c007986 */ /* 0x000fe6000c101904 */
[----:B--2---:R-:W-:-:S04]  /*0460*/  IMAD.WIDE.U32 R16, R4, 0x200, R16 ;  /* 0x0000020004107825 */ /* 0x004fc800078e0010 */
[----:B------:R-:W-:-:S04]  /*0470*/  IMAD.WIDE R14, R3, 0x4, R14 ;  /* 0x00000004030e7825 */ /* 0x000fc800078e020e */
[----:B------:R-:W-:Y:S01]  /*0480*/  IMAD.WIDE R16, R3, 0x4, R16 ;  /* 0x0000000403107825 */ /* 0x000fe200078e0210 */
[----:B------:R-:W-:Y:S03]  /*0490*/  STG.E desc[UR4][R14.64], R6 ;  /* 0x000000060e007986 */ /* 0x000fe6000c101904 */
[----:B---3--:R-:W-:Y:S01]  /*04a0*/  IMAD.WIDE R8, R5, 0x4, R8 ;  /* 0x0000000405087825 */ /* 0x008fe200078e0208 */
[----:B------:R-:W-:Y:S04]  /*04b0*/  STG.E desc[UR4][R16.64], R7 ;  /* 0x0000000710007986 */ /* 0x000fe8000c101904 */
[----:B------:R-:W-:Y:S01]  /*04c0*/  STG.E desc[UR4][R8.64], R7 ;  /* 0x0000000708007986 */ /* 0x000fe2000c101904 */
[----:B------:R-:W-:Y:S05]  /*04d0*/  EXIT ;  /* 0x000000000000794d */ /* 0x000fea0003800000 */
        .weak           $__internal_0_$__cuda_sm20_rcp_rn_f32_slowpath
        .type           $__internal_0_$__cuda_sm20_rcp_rn_f32_slowpath,@function
        .size           $__internal_0_$__cuda_sm20_rcp_rn_f32_slowpath,(.L_x_8 - $__internal_0_$__cuda_sm20_rcp_rn_f32_slowpath)
$__internal_0_$__cuda_sm20_rcp_rn_f32_slowpath:
[----:B------:R-:W-:Y:S01]  /*04e0*/  SHF.L.U32 R0, R17, 0x1, RZ ;  /* 0x0000000111007819 */ /* 0x000fe200000006ff */
[----:B------:R-:W-:Y:S03]  /*04f0*/  BSSY.RECONVERGENT B1, `(.L_x_3) ;  /* 0x0000031000017945 */ /* 0x000fe60003800200 */
[----:B------:R-:W-:Y:S02]  /*0500*/  SHF.R.U32.HI R2, RZ, 0x18, R0 ;  /* 0x00000018ff027819 */ /* 0x000fe40000011600 */
[----:B------:R-:W-:Y:S02]  /*0510*/  MOV R0, R17 ;  /* 0x0000001100007202 */ /* 0x000fe40000000f00 */
[----:B------:R-:W-:-:S13]  /*0520*/  ISETP.NE.U32.AND P0, PT, R2, RZ, PT ;  /* 0x000000ff0200720c */ /* 0x000fda0003f05070 */
[----:B------:R-:W-:Y:S05]  /*0530*/  @P0 BRA `(.L_x_4) ;  /* 0x0000000000280947 */ /* 0x000fea0003800000 */
[----:B------:R-:W-:-:S04]  /*0540*/  SHF.L.U32 R2, R0, 0x1, RZ ;  /* 0x0000000100027819 */ /* 0x000fc800000006ff */
[----:B------:R-:W-:-:S13]  /*0550*/  ISETP.NE.AND P0, PT, R2, RZ, PT ;  /* 0x000000ff0200720c */ /* 0x000fda0003f05270 */
[----:B------:R-:W-:Y:S01]  /*0560*/  @P0 FFMA R10, R0, 1.84467440737095516160e+19, RZ ;  /* 0x5f800000000a0823 */ /* 0x000fe200000000ff */
[----:B------:R-:W-:Y:S08]  /*0570*/  @!P0 MUFU.RCP R9, R0 ;  /* 0x0000000000098308 */ /* 0x000ff00000001000 */
[----:B------:R-:W0:Y:S02]  /*0580*/  @P0 MUFU.RCP R11, R10 ;  /* 0x0000000a000b0308 */ /* 0x000e240000001000 */
[----:B0-----:R-:W-:-:S04]  /*0590*/  @P0 FFMA R2, R10, R11, -1 ;  /* 0xbf8000000a020423 */ /* 0x001fc8000000000b */
[----:B------:R-:W-:-:S04]  /*05a0*/  @P0 FADD.FTZ R2, -R2, -RZ ;  /* 0x800000ff02020221 */ /* 0x000fc80000010100 */
[----:B------:R-:W-:-:S04]  /*05b0*/  @P0 FFMA R2, R11, R2, R11 ;  /* 0x000000020b020223 */ /* 0x000fc8000000000b */
[----:B------:R-:W-:Y:S01]  /*05c0*/  @P0 FFMA R9, R2, 1.84467440737095516160e+19, RZ ;  /* 0x5f80000002090823 */ /* 0x000fe200000000ff */
[----:B------:R-:W-:Y:S06]  /*05d0*/  BRA `(.L_x_5) ;  /* 0x0000000000887947 */ /* 0x000fec0003800000 */
.L_x_4:
[----:B------:R-:W-:-:S04]  /*05e0*/  IADD3 R9, PT, PT, R2, -0xfd, RZ ;  /* 0xffffff0302097810 */ /* 0x000fc80007ffe0ff */
[----:B------:R-:W-:-:S13]  /*05f0*/  ISETP.GT.U32.AND P0, PT, R9, 0x1, PT ;  /* 0x000000010900780c */ /* 0x000fda0003f04070 */
[----:B------:R-:W-:Y:S05]  /*0600*/  @P0 BRA `(.L_x_6) ;  /* 0x0000000000780947 */ /* 0x000fea0003800000 */
[----:B------:R-:W-:Y:S01]  /*0610*/  LOP3.LUT R10, R0, 0x7fffff, RZ, 0xc0, !PT ;  /* 0x007fffff000a7812 */ /* 0x000fe200078ec0ff */
[----:B------:R-:W-:-:S03]  /*0620*/  HFMA2 R14, -RZ, RZ, 0, 1.78813934326171875e-07 ;  /* 0x00000003ff0e7431 */ /* 0x000fc600000001ff */
[----:B------:R-:W-:-:S04]  /*0630*/  LOP3.LUT R10, R10, 0x3f800000, RZ, 0xfc, !PT ;  /* 0x3f8000000a0a7812 */ /* 0x000fc800078efcff */
[----:B------:R-:W0:Y:S01]  /*0640*/  MUFU.RCP R11, R10 ;  /* 0x0000000a000b7308 */ /* 0x000e220000001000 */
[----:B------:R-:W-:Y:S01]  /*0650*/  SHF.L.U32 R15, R14, R9, RZ ;  /* 0x000000090e0f7219 */ /* 0x000fe200000006ff */
[----:B0-----:R-:W-:-:S04]  /*0660*/  FFMA R12, R10, R11, -1 ;  /* 0xbf8000000a0c7423 */ /* 0x001fc8000000000b */
[----:B------:R-:W-:-:S04]  /*0670*/  FADD.FTZ R12, -R12, -RZ ;  /* 0x800000ff0c0c7221 */ /* 0x000fc80000010100 */
[CCC-:B------:R-:W-:Y:S01]  /*0680*/  FFMA.RM R13, R11.reuse, R12.reuse, R11.reuse ;  /* 0x0000000c0b0d7223 */ /* 0x1c0fe2000000400b */
[----:B------:R-:W-:-:S04]  /*0690*/  FFMA.RP R12, R11, R12, R11 ;  /* 0x0000000c0b0c7223 */ /* 0x000fc8000000800b */
[C---:B------:R-:W-:Y:S02]  /*06a0*/  LOP3.LUT R11, R13.reuse, 0x7fffff, RZ, 0xc0, !PT ;  /* 0x007fffff0d0b7812 */ /* 0x040fe400078ec0ff */
[----:B------:R-:W-:Y:S02]  /*06b0*/  FSETP.NEU.FTZ.AND P0, PT, R13, R12, PT ;  /* 0x0000000c0d00720b */ /* 0x000fe40003f1d000 */
[----:B------:R-:W-:Y:S02]  /*06c0*/  LOP3.LUT R12, R11, 0x800000, RZ, 0xfc, !PT ;  /* 0x008000000b0c7812 */ /* 0x000fe400078efcff */
[----:B------:R-:W-:Y:S02]  /*06d0*/  SEL R11, RZ, 0xffffffff, !P0 ;  /* 0xffffffffff0b7807 */ /* 0x000fe40004000000 */
[----:B------:R-:W-:Y:S02]  /*06e0*/  LOP3.LUT R10, R15, R12, RZ, 0xc0, !PT ;  /* 0x0000000c0f0a7212 */ /* 0x000fe400078ec0ff */
[----:B------:R-:W-:-:S02]  /*06f0*/  IADD3 R11, PT, PT, -R11, RZ, RZ ;  /* 0x000000ff0b0b7210 */ /* 0x000fc40007ffe1ff */
[-C--:B------:R-:W-:Y:S02]  /*0700*/  SHF.R.U32.HI R10, RZ, R9.reuse, R10 ;  /* 0x00000009ff0a7219 */ /* 0x080fe4000001160a */
[----:B------:R-:W-:Y:S02]  /*0710*/  LOP3.LUT P1, RZ, R11, R9, R12, 0xf8, !PT ;  /* 0x000000090bff7212 */ /* 0x000fe4000782f80c */
[C---:B------:R-:W-:Y:S02]  /*0720*/  LOP3.LUT P0, RZ, R10.reuse, 0x1, RZ, 0xc0, !PT ;  /* 0x000000010aff7812 */ /* 0x040fe4000780c0ff */
[----:B------:R-:W-:-:S04]  /*0730*/  LOP3.LUT P2, RZ, R10, 0x2, RZ, 0xc0, !PT ;  /* 0x000000020aff7812 */ /* 0x000fc8000784c0ff */
[----:B------:R-:W-:Y:S02]  /*0740*/  PLOP3.LUT P0, PT, P0, P1, P2, 0xe0, 0x0 ;  /* 0x000000000000781c */ /* 0x000fe40000703c20 */
[----:B------:R-:W-:Y:S02]  /*0750*/  LOP3.LUT P1, RZ, R0, 0x7fffff, RZ, 0xc0, !PT ;  /* 0x007fffff00ff7812 */ /* 0x000fe4000782c0ff */
[----:B------:R-:W-:-:S04]  /*0760*/  SEL R9, RZ, 0x1, !P0 ;  /* 0x00000001ff097807 */ /* 0x000fc80004000000 */
[----:B------:R-:W-:-:S04]  /*0770*/  IADD3 R9, PT, PT, -R9, RZ, RZ ;  /* 0x000000ff09097210 */ /* 0x000fc80007ffe1ff */
[----:B------:R-:W-:Y:S02]  /*0780*/  ISETP.GE.AND P0, PT, R9, RZ, PT ;  /* 0x000000ff0900720c */ /* 0x000fe40003f06270 */
[----:B------:R-:W-:-:S04]  /*0790*/  IADD3 R9, PT, PT, R2, -0xfc, RZ ;  /* 0xffffff0402097810 */ /* 0x000fc80007ffe0ff */
[----:B------:R-:W-:-:S07]  /*07a0*/  SHF.R.U32.HI R9, RZ, R9, R12 ;  /* 0x00000009ff097219 */ /* 0x000fce000001160c */
[----:B------:R-:W-:-:S04]  /*07b0*/  @!P0 IADD3 R9, PT, PT, R9, 0x1, RZ ;  /* 0x0000000109098810 */ /* 0x000fc80007ffe0ff */
[----:B------:R-:W-:-:S04]  /*07c0*/  @!P1 SHF.L.U32 R9, R9, 0x1, RZ ;  /* 0x0000000109099819 */ /* 0x000fc800000006ff */
[----:B------:R-:W-:Y:S01]  /*07d0*/  LOP3.LUT R9, R9, 0x80000000, R0, 0xf8, !PT ;  /* 0x8000000009097812 */ /* 0x000fe200078ef800 */
[----:B------:R-:W-:Y:S06]  /*07e0*/  BRA `(.L_x_5) ;  /* 0x0000000000047947 */ /* 0x000fec0003800000 */
.L_x_6:
[----:B------:R0:W1:Y:S02]  /*07f0*/  MUFU.RCP R9, R0 ;  /* 0x0000000000097308 */ /* 0x0000640000001000 */
.L_x_5:
[----:B------:R-:W-:Y:S05]  /*0800*/  BSYNC.RECONVERGENT B1 ;  /* 0x0000000000017941 */ /* 0x000fea0003800200 */
.L_x_3:
[----:B-1----:R-:W-:Y:S01]  /*0810*/  MOV R11, R9 ;  /* 0x00000009000b7202 */ /* 0x002fe20000000f00 */
[----:B------:R-:W-:-:S04]  /*0820*/  HFMA2 R9, -RZ, RZ, 0, 0 ;  /* 0x00000000ff097431 */ /* 0x000fc800000001ff */
[----:B0-----:R-:W-:Y:S05]  /*0830*/  RET.REL.NODEC R8 `(_Z22swiglu_tile_256_kernelPfS_S_) ;  /* 0xfffffff408f07950 */ /* 0x001fea0003c3ffff */
.L_x_7:
[----:B------:R-:W-:-:S00]  /*0840*/  BRA `(.L_x_7) ;  /* 0xfffffffc00fc7947 */ /* 0x000fc0000383ffff */
[----:B------:R-:W-:-:S00]  /*0850*/  NOP ;  /* 0x0000000000007918 */ /* 0x000fc00000000000 */
        /* <DEDUP_REMOVED lines=10> */
.L_x_8:


//--------------------- .nv.shared.reserved.0     --------------------------
	.section	.nv.shared.reserved.0,"aw",@nobits
	.weak		__nv_reservedSMEM_offset_0_alias
	.size		__nv_reservedSMEM_offset_0_alias, 0, 64
	.other		__nv_reservedSMEM_offset_0_alias,@"STO_CUDA_RESERVED_SHARED STV_DEFAULT"
__nv_reservedSMEM_offset_0_alias:
	.zero		0
	.zero		64


//--------------------- .nv.global                --------------------------
	.section	.nv.global,"aw",@nobits
	.align	4
.nv.global:
	.type		neg_gate,@object
	.size		neg_gate,(gate_silu - neg_gate)
neg_gate:
	.zero		131072
	.type		gate_silu,@object
	.size		gate_silu,(gate - gate_silu)
gate_silu:
	.zero		131072
	.type		gate,@object
	.size		gate,(one_plus_exp - gate)
gate:
	.zero		131072
	.type		one_plus_exp,@object
	.size		one_plus_exp,(exp_neg_gate - one_plus_exp)
one_plus_exp:
	.zero		131072
	.type		exp_neg_gate,@object
	.size		exp_neg_gate,(result - exp_neg_gate)
exp_neg_gate:
	.zero		131072
	.type		result,@object
	.size		result,(up - result)
result:
	.zero		131072
	.type		up,@object
	.size		up,(sigmoid_gate - up)
up:
	.zero		131072
	.type		sigmoid_gate,@object
	.size		sigmoid_gate,(.L_5 - sigmoid_gate)
sigmoid_gate:
	.zero		131072
.L_5:


//--------------------- .nv.constant0._Z22swiglu_tile_256_kernelPfS_S_ --------------------------
	.section	.nv.constant0._Z22swiglu_tile_256_kernelPfS_S_,"a",@progbits
	.sectionflags	@""
	.align	4
.nv.constant0._Z22swiglu_tile_256_kernelPfS_S_:
	.zero		920


//--------------------- SYMBOLS --------------------------

	.type		.nv.reservedSmem.offset0,@object
	.size		.nv.reservedSmem.offset0,0x4
